//
// Generated by NVIDIA NVVM Compiler
//
// Compiler Build ID: CL-36424714
// Cuda compilation tools, release 13.0, V13.0.88
// Based on NVVM 20.0.0
//

.version 9.0
.target sm_100
.address_size 64

	// .globl	_Z15simpleMPIKernelPfS_

.visible .entry _Z15simpleMPIKernelPfS_(
	.param .u64 .ptr .align 1 _Z15simpleMPIKernelPfS__param_0,
	.param .u64 .ptr .align 1 _Z15simpleMPIKernelPfS__param_1
)
{
	.reg .b32 	%r<5>;
	.reg .b32 	%f<3>;
	.reg .b64 	%rd<8>;

	ld.param.u64 	%rd1, [_Z15simpleMPIKernelPfS__param_0];
	ld.param.u64 	%rd2, [_Z15simpleMPIKernelPfS__param_1];
	cvta.to.global.u64 	%rd3, %rd2;
	cvta.to.global.u64 	%rd4, %rd1;
	mov.u32 	%r1, %ctaid.x;
	mov.u32 	%r2, %ntid.x;
	mov.u32 	%r3, %tid.x;
	mad.lo.s32 	%r4, %r1, %r2, %r3;
	mul.wide.s32 	%rd5, %r4, 4;
	add.s64 	%rd6, %rd4, %rd5;
	ld.global.f32 	%f1, [%rd6];
	sqrt.rn.f32 	%f2, %f1;
	add.s64 	%rd7, %rd3, %rd5;
	st.global.f32 	[%rd7], %f2;
	ret;

}


// ===== COMPILED SASS (sm_100) =====

	.target	sm_100

	.elftype	@"ET_EXEC"


//--------------------- .note.nv.tkinfo           --------------------------
	.section	.note.nv.tkinfo,"",@"SHT_NOTE"
	.sectionflags	@"SHF_NOTE_NV_TKINFO"
	.tkinfo
        /*0018*/ 	.word	0x00000002
        /*0030*/ 	.string	""
        /*0030*/ 	.string	"ptxas"
        /*0030*/ 	.string	"Cuda compilation tools, release 13.0, V13.0.88"
        /*0030*/ 	.string	"Build cuda_13.0.r13.0/compiler.36424714_0"
        /*0030*/ 	.string	"-arch sm_100 -m 64 "



//--------------------- .note.nv.cuinfo           --------------------------
	.section	.note.nv.cuinfo,"",@"SHT_NOTE"
	.sectionflags	@"SHF_NOTE_NV_CUINFO"
        /*0018*/ 	.short	0x0002
        /*001a*/ 	.short	0x0064
        /*001c*/ 	.short	0x0082
	.zero		2


//--------------------- .nv.info                  --------------------------
	.section	.nv.info,"",@"SHT_CUDA_INFO"
	.align	4


	//----- nvinfo : EIATTR_REGCOUNT
	.align		4
        /*0000*/ 	.byte	0x04, 0x2f
        /*0002*/ 	.short	(.L_1 - .L_0)
	.align		4
.L_0:
        /*0004*/ 	.word	index@(_Z15simpleMPIKernelPfS_)
        /*0008*/ 	.word	0x0000000c


	//----- nvinfo : EIATTR_FRAME_SIZE
	.align		4
.L_1:
        /*000c*/ 	.byte	0x04, 0x11
        /*000e*/ 	.short	(.L_3 - .L_2)
	.align		4
.L_2:
        /*0010*/ 	.word	index@($__internal_0_$__cuda_sm20_sqrt_rn_f32_slowpath)
        /*0014*/ 	.word	0x00000000


	//----- nvinfo : EIATTR_FRAME_SIZE
	.align		4
.L_3:
        /*0018*/ 	.byte	0x04, 0x11
        /*001a*/ 	.short	(.L_5 - .L_4)
	.align		4
.L_4:
        /*001c*/ 	.word	index@(_Z15simpleMPIKernelPfS_)
        /*0020*/ 	.word	0x00000000


	//----- nvinfo : EIATTR_MIN_STACK_SIZE
	.align		4
.L_5:
        /*0024*/ 	.byte	0x04, 0x12
        /*0026*/ 	.short	(.L_7 - .L_6)
	.align		4
.L_6:
        /*0028*/ 	.word	index@(_Z15simpleMPIKernelPfS_)
        /*002c*/ 	.word	0x00000000
.L_7:


//--------------------- .nv.compat                --------------------------
	.section	.nv.compat,"",@"SHT_CUDA_COMPAT_INFO"
	.align	4
        /*0000*/ 	.byte	0x02, 0x09, 0x00, 0x00, 0x02, 0x02, 0x01, 0x00, 0x02, 0x05, 0x05, 0x00, 0x03, 0x07, 0x01, 0x01
        /*0010*/ 	.byte	0x02, 0x03, 0x00, 0x00, 0x02, 0x06, 0x01, 0x00, 0x04, 0x0b, 0x08, 0x00, 0x01, 0x00, 0x00, 0x00
        /*0020*/ 	.byte	0x00, 0x00, 0x00, 0x00


//--------------------- .nv.info._Z15simpleMPIKernelPfS_ --------------------------
	.section	.nv.info._Z15simpleMPIKernelPfS_,"",@"SHT_CUDA_INFO"
	.sectionflags	@""
	.align	4


	//----- nvinfo : EIATTR_CUDA_API_VERSION
	.align		4
        /*0000*/ 	.byte	0x04, 0x37
        /*0002*/ 	.short	(.L_9 - .L_8)
.L_8:
        /*0004*/ 	.word	0x00000082


	//----- nvinfo : EIATTR_KPARAM_INFO
	.align		4
.L_9:
        /*0008*/ 	.byte	0x04, 0x17
        /*000a*/ 	.short	(.L_11 - .L_10)
.L_10:
        /*000c*/ 	.word	0x00000000
        /*0010*/ 	.short	0x0001
        /*0012*/ 	.short	0x0008
        /*0014*/ 	.byte	0x00, 0xf5, 0x21, 0x00


	//----- nvinfo : EIATTR_KPARAM_INFO
	.align		4
.L_11:
        /*0018*/ 	.byte	0x04, 0x17
        /*001a*/ 	.short	(.L_13 - .L_12)
.L_12:
        /*001c*/ 	.word	0x00000000
        /*0020*/ 	.short	0x0000
        /*0022*/ 	.short	0x0000
        /*0024*/ 	.byte	0x00, 0xf5, 0x21, 0x00


	//----- nvinfo : EIATTR_SPARSE_MMA_MASK
	.align		4
.L_13:
        /*0028*/ 	.byte	0x03, 0x50
        /*002a*/ 	.short	0x0000


	//----- nvinfo : EIATTR_MAXREG_COUNT
	.align		4
        /*002c*/ 	.byte	0x03, 0x1b
        /*002e*/ 	.short	0x00ff


	//----- nvinfo : EIATTR_MERCURY_ISA_VERSION
	.align		4
        /*0030*/ 	.byte	0x03, 0x5f
        /*0032*/ 	.short	0x0101


	//----- nvinfo : EIATTR_VRC_CTA_INIT_COUNT
	.align		4
        /*0034*/ 	.byte	0x02, 0x4a
	.zero		1
	.zero		1


	//----- nvinfo : EIATTR_EXIT_INSTR_OFFSETS
	.align		4
        /*0038*/ 	.byte	0x04, 0x1c
        /*003a*/ 	.short	(.L_15 - .L_14)


	//   ....[0]....
.L_14:
        /*003c*/ 	.word	0x00000190


	//----- nvinfo : EIATTR_CRS_STACK_SIZE
	.align		4
.L_15:
        /*0040*/ 	.byte	0x04, 0x1e
        /*0042*/ 	.short	(.L_17 - .L_16)
.L_16:
        /*0044*/ 	.word	0x00000000


	//----- nvinfo : EIATTR_CBANK_PARAM_SIZE
	.align		4
.L_17:
        /*0048*/ 	.byte	0x03, 0x19
        /*004a*/ 	.short	0x0010


	//----- nvinfo : EIATTR_PARAM_CBANK
	.align		4
        /*004c*/ 	.byte	0x04, 0x0a
        /*004e*/ 	.short	(.L_19 - .L_18)
	.align		4
.L_18:
        /*0050*/ 	.word	index@(.nv.constant0._Z15simpleMPIKernelPfS_)
        /*0054*/ 	.short	0x0380
        /*0056*/ 	.short	0x0010


	//----- nvinfo : EIATTR_SW_WAR
	.align		4
.L_19:
        /*0058*/ 	.byte	0x04, 0x36
        /*005a*/ 	.short	(.L_21 - .L_20)
.L_20:
        /*005c*/ 	.word	0x00000008
.L_21:


//--------------------- .nv.callgraph             --------------------------
	.section	.nv.callgraph,"",@"SHT_CUDA_CALLGRAPH"
	.align	4
	.sectionentsize	8
	.align		4
        /*0000*/ 	.word	0x00000000
	.align		4
        /*0004*/ 	.word	0xffffffff
	.align		4
        /*0008*/ 	.word	0x00000000
	.align		4
        /*000c*/ 	.word	0xfffffffe
	.align		4
        /*0010*/ 	.word	0x00000000
	.align		4
        /*0014*/ 	.word	0xfffffffd
	.align		4
        /*0018*/ 	.word	0x00000000
	.align		4
        /*001c*/ 	.word	0xfffffffc


//--------------------- .text._Z15simpleMPIKernelPfS_ --------------------------
	.section	.text._Z15simpleMPIKernelPfS_,"ax",@progbits
	.align	128
        .global         _Z15simpleMPIKernelPfS_
        .type           _Z15simpleMPIKernelPfS_,@function
        .size           _Z15simpleMPIKernelPfS_,(.L_x_5 - _Z15simpleMPIKernelPfS_)
        .other          _Z15simpleMPIKernelPfS_,@"STO_CUDA_ENTRY STV_DEFAULT"
_Z15simpleMPIKernelPfS_:
.text._Z15simpleMPIKernelPfS_:
[----:B------:R-:W-:Y:S01]  /*0000*/  LDC R1, c[0x0][0x37c] ;  /* 0x0000df00ff017b82 */ /* 0x000fe20000000800 */
[----:B------:R-:W0:Y:S07]  /*0010*/  S2R R0, SR_TID.X ;  /* 0x0000000000007919 */ /* 0x000e2e0000002100 */
[----:B------:R-:W0:Y:S01]  /*0020*/  S2UR UR6, SR_CTAID.X ;  /* 0x00000000000679c3 */ /* 0x000e220000002500 */
[----:B------:R-:W1:Y:S07]  /*0030*/  LDCU.64 UR4, c[0x0][0x358] ;  /* 0x00006b00ff0477ac */ /* 0x000e6e0008000a00 */
[----:B------:R-:W0:Y:S08]  /*0040*/  LDC R5, c[0x0][0x360] ;  /* 0x0000d800ff057b82 */ /* 0x000e300000000800 */
[----:B------:R-:W2:Y:S01]  /*0050*/  LDC.64 R2, c[0x0][0x380] ;  /* 0x0000e000ff027b82 */ /* 0x000ea20000000a00 */
[----:B0-----:R-:W-:-:S04]  /*0060*/  IMAD R5, R5, UR6, R0 ;  /* 0x0000000605057c24 */ /* 0x001fc8000f8e0200 */
[----:B--2---:R-:W-:-:S05]  /*0070*/  IMAD.WIDE R2, R5, 0x4, R2 ;  /* 0x0000000405027825 */ /* 0x004fca00078e0202 */
[----:B-1----:R-:W2:Y:S01]  /*0080*/  LDG.E R0, desc[UR4][R2.64] ;  /* 0x0000000402007981 */ /* 0x002ea2000c1e1900 */
[----:B------:R-:W-:Y:S01]  /*0090*/  BSSY.RECONVERGENT B0, `(.L_x_0) ;  /* 0x000000c000007945 */ /* 0x000fe20003800200 */
[----:B--2---:R-:W-:Y:S01]  /*00a0*/  IADD3 R4, PT, PT, R0, -0xd000000, RZ ;  /* 0xf300000000047810 */ /* 0x004fe20007ffe0ff */
[----:B------:R0:W1:Y:S03]  /*00b0*/  MUFU.RSQ R7, R0 ;  /* 0x0000000000077308 */ /* 0x0000660000001400 */
[----:B------:R-:W-:-:S13]  /*00c0*/  ISETP.GT.U32.AND P0, PT, R4, 0x727fffff, PT ;  /* 0x727fffff0400780c */ /* 0x000fda0003f04070 */
[----:B0-----:R-:W-:Y:S05]  /*00d0*/  @!P0 BRA `(.L_x_1) ;  /* 0x00000000000c8947 */ /* 0x001fea0003800000 */
[----:B------:R-:W-:-:S07]  /*00e0*/  MOV R9, 0x100 ;  /* 0x0000010000097802 */ /* 0x000fce0000000f00 */
[----:B-1----:R-:W-:Y:S05]  /*00f0*/  CALL.REL.NOINC `($__internal_0_$__cuda_sm20_sqrt_rn_f32_slowpath) ;  /* 0x0000000000287944 */ /* 0x002fea0003c00000 */
[----:B------:R-:W-:Y:S05]  /*0100*/  BRA `(.L_x_2) ;  /* 0x0000000000107947 */ /* 0x000fea0003800000 */
.L_x_1:
[----:B-1----:R-:W-:Y:S01]  /*0110*/  FMUL.FTZ R3, R0, R7 ;  /* 0x0000000700037220 */ /* 0x002fe20000410000 */
[----:B------:R-:W-:-:S03]  /*0120*/  FMUL.FTZ R7, R7, 0.5 ;  /* 0x3f00000007077820 */ /* 0x000fc60000410000 */
[----:B------:R-:W-:-:S04]  /*0130*/  FFMA R0, -R3, R3, R0 ;  /* 0x0000000303007223 */ /* 0x000fc80000000100 */
[----:B------:R-:W-:-:S07]  /*0140*/  FFMA R7, R0, R7, R3 ;  /* 0x0000000700077223 */ /* 0x000fce0000000003 */
.L_x_2:
[----:B------:R-:W-:Y:S05]  /*0150*/  BSYNC.RECONVERGENT B0 ;  /* 0x0000000000007941 */ /* 0x000fea0003800200 */
.L_x_0:
[----:B------:R-:W0:Y:S02]  /*0160*/  LDC.64 R2, c[0x0][0x388] ;  /* 0x0000e200ff027b82 */ /* 0x000e240000000a00 */
[----:B0-----:R-:W-:-:S05]  /*0170*/  IMAD.WIDE R2, R5, 0x4, R2 ;  /* 0x0000000405027825 */ /* 0x001fca00078e0202 */
[----:B------:R-:W-:Y:S01]  /*0180*/  STG.E desc[UR4][R2.64], R7 ;  /* 0x0000000702007986 */ /* 0x000fe2000c101904 */
[----:B------:R-:W-:Y:S05]  /*0190*/  EXIT ;  /* 0x000000000000794d */ /* 0x000fea0003800000 */
        .weak           $__internal_0_$__cuda_sm20_sqrt_rn_f32_slowpath
        .type           $__internal_0_$__cuda_sm20_sqrt_rn_f32_slowpath,@function
        .size           $__internal_0_$__cuda_sm20_sqrt_rn_f32_slowpath,(.L_x_5 - $__internal_0_$__cuda_sm20_sqrt_rn_f32_slowpath)
$__internal_0_$__cuda_sm20_sqrt_rn_f32_slowpath:
[----:B------:R-:W-:-:S13]  /*01a0*/  LOP3.LUT P0, RZ, R0, 0x7fffffff, RZ, 0xc0, !PT ;  /* 0x7fffffff00ff7812 */ /* 0x000fda000780c0ff */
[----:B------:R-:W-:Y:S01]  /*01b0*/  @!P0 MOV R2, R0 ;  /* 0x0000000000028202 */ /* 0x000fe20000000f00 */
[----:B------:R-:W-:Y:S06]  /*01c0*/  @!P0 BRA `(.L_x_3) ;  /* 0x0000000000408947 */ /* 0x000fec0003800000 */
[----:B------:R-:W-:-:S13]  /*01d0*/  FSETP.GEU.FTZ.AND P0, PT, R0, RZ, PT ;  /* 0x000000ff0000720b */ /* 0x000fda0003f1e000 */
[----:B------:R-:W-:Y:S01]  /*01e0*/  @!P0 MOV R2, 0x7fffffff ;  /* 0x7fffffff00028802 */ /* 0x000fe20000000f00 */
[----:B------:R-:W-:Y:S06]  /*01f0*/  @!P0 BRA `(.L_x_3) ;  /* 0x0000000000348947 */ /* 0x000fec0003800000 */
[----:B------:R-:W-:-:S13]  /*0200*/  FSETP.GTU.FTZ.AND P0, PT, |R0|, +INF , PT ;  /* 0x7f8000000000780b */ /* 0x000fda0003f1c200 */
[----:B------:R-:W-:Y:S01]  /*0210*/  @P0 FADD.FTZ R2, R0, 1 ;  /* 0x3f80000000020421 */ /* 0x000fe20000010000 */
[----:B------:R-:W-:Y:S06]  /*0220*/  @P0 BRA `(.L_x_3) ;  /* 0x0000000000280947 */ /* 0x000fec0003800000 */
[----:B------:R-:W-:-:S13]  /*0230*/  FSETP.NEU.FTZ.AND P0, PT, |R0|, +INF , PT ;  /* 0x7f8000000000780b */ /* 0x000fda0003f1d200 */
[----:B------:R-:W-:-:S04]  /*0240*/  @P0 FFMA R3, R0, 1.84467440737095516160e+19, RZ ;  /* 0x5f80000000030823 */ /* 0x000fc800000000ff */
[----:B------:R-:W0:Y:S02]  /*0250*/  @P0 MUFU.RSQ R2, R3 ;  /* 0x0000000300020308 */ /* 0x000e240000001400 */
[----:B0-----:R-:W-:Y:S01]  /*0260*/  @P0 FMUL.FTZ R4, R3, R2 ;  /* 0x0000000203040220 */ /* 0x001fe20000410000 */
[----:B------:R-:W-:Y:S01]  /*0270*/  @P0 FMUL.FTZ R8, R2, 0.5 ;  /* 0x3f00000002080820 */ /* 0x000fe20000410000 */
[----:B------:R-:W-:Y:S02]  /*0280*/  @!P0 MOV R2, R0 ;  /* 0x0000000000028202 */ /* 0x000fe40000000f00 */
[----:B------:R-:W-:-:S04]  /*0290*/  @P0 FADD.FTZ R6, -R4, -RZ ;  /* 0x800000ff04060221 */ /* 0x000fc80000010100 */
[----:B------:R-:W-:-:S04]  /*02a0*/  @P0 FFMA R7, R4, R6, R3 ;  /* 0x0000000604070223 */ /* 0x000fc80000000003 */
[----:B------:R-:W-:-:S04]  /*02b0*/  @P0 FFMA R7, R7, R8, R4 ;  /* 0x0000000807070223 */ /* 0x000fc80000000004 */
[----:B------:R-:W-:-:S07]  /*02c0*/  @P0 FMUL.FTZ R2, R7, 2.3283064365386962891e-10 ;  /* 0x2f80000007020820 */ /* 0x000fce0000410000 */
.L_x_3:
[----:B------:R-:W-:Y:S01]  /*02d0*/  HFMA2 R3, -RZ, RZ, 0, 0 ;  /* 0x00000000ff037431 */ /* 0x000fe200000001ff */
[----:B------:R-:W-:Y:S02]  /*02e0*/  MOV R7, R2 ;  /* 0x0000000200077202 */ /* 0x000fe40000000f00 */
[----:B------:R-:W-:-:S04]  /*02f0*/  MOV R2, R9 ;  /* 0x0000000900027202 */ /* 0x000fc80000000f00 */
[----:B------:R-:W-:Y:S05]  /*0300*/  RET.REL.NODEC R2 `(_Z15simpleMPIKernelPfS_) ;  /* 0xfffffffc023c7950 */ /* 0x000fea0003c3ffff */
.L_x_4:
[----:B------:R-:W-:-:S00]  /*0310*/  BRA `(.L_x_4) ;  /* 0xfffffffc00fc7947 */ /* 0x000fc0000383ffff */
[----:B------:R-:W-:-:S00]  /*0320*/  NOP ;  /* 0x0000000000007918 */ /* 0x000fc00000000000 */
        /* <DEDUP_REMOVED lines=13> */
.L_x_5:


//--------------------- .nv.shared.reserved.0     --------------------------
	.section	.nv.shared.reserved.0,"aw",@nobits
	.weak		__nv_reservedSMEM_offset_0_alias
	.size		__nv_reservedSMEM_offset_0_alias, 0, 64
	.other		__nv_reservedSMEM_offset_0_alias,@"STO_CUDA_RESERVED_SHARED STV_DEFAULT"
__nv_reservedSMEM_offset_0_alias:
	.zero		0
	.zero		64


//--------------------- .nv.constant0._Z15simpleMPIKernelPfS_ --------------------------
	.section	.nv.constant0._Z15simpleMPIKernelPfS_,"a",@progbits
	.sectionflags	@""
	.align	4
.nv.constant0._Z15simpleMPIKernelPfS_:
	.zero		912


//--------------------- SYMBOLS --------------------------

	.type		.nv.reservedSmem.offset0,@object
	.size		.nv.reservedSmem.offset0,0x4
